	.headerflags	@"EF_CUDA_TEXMODE_UNIFIED EF_CUDA_64BIT_ADDRESS EF_CUDA_ACCELERATORS EF_CUDA_SM90 EF_CUDA_VIRTUAL_SM(EF_CUDA_SM90)"
	.elftype	@"ET_EXEC"


//--------------------- .nv.info                  --------------------------
	.section	.nv.info,"",@"SHT_CUDA_INFO"
	.align	4


	//----- nvinfo : EIATTR_REGCOUNT
	.align		4
        /*0000*/ 	.byte	0x04, 0x2f
        /*0002*/ 	.short	(.L_1 - .L_0)
	.align		4
.L_0:
        /*0004*/ 	.word	index@(triton_poi_fused__to_copy_31)
        /*0008*/ 	.word	0x00000009


	//----- nvinfo : EIATTR_MIN_STACK_SIZE
	.align		4
.L_1:
        /*000c*/ 	.byte	0x04, 0x12
        /*000e*/ 	.short	(.L_3 - .L_2)
	.align		4
.L_2:
        /*0010*/ 	.word	index@(triton_poi_fused__to_copy_31)
        /*0014*/ 	.word	0x00000000


	//----- nvinfo : EIATTR_FRAME_SIZE
	.align		4
.L_3:
        /*0018*/ 	.byte	0x04, 0x11
        /*001a*/ 	.short	(.L_5 - .L_4)
	.align		4
.L_4:
        /*001c*/ 	.word	index@(triton_poi_fused__to_copy_31)
        /*0020*/ 	.word	0x00000000


	//----- nvinfo : EIATTR_MIN_STACK_SIZE
	.align		4
.L_5:
        /*0024*/ 	.byte	0x04, 0x12
        /*0026*/ 	.short	(.L_7 - .L_6)
	.align		4
.L_6:
        /*0028*/ 	.word	index@(triton_poi_fused__to_copy_31)
        /*002c*/ 	.word	0x00000000
.L_7:


//--------------------- .nv.info.triton_poi_fused__to_copy_31 --------------------------
	.section	.nv.info.triton_poi_fused__to_copy_31,"",@"SHT_CUDA_INFO"
	.sectionflags	@""
	.align	4


	//----- nvinfo : EIATTR_CUDA_API_VERSION
	.align		4
        /*0000*/ 	.byte	0x04, 0x37
        /*0002*/ 	.short	(.L_9 - .L_8)
.L_8:
        /*0004*/ 	.word	0x0000007c


	//----- nvinfo : EIATTR_KPARAM_INFO
	.align		4
.L_9:
        /*0008*/ 	.byte	0x04, 0x17
        /*000a*/ 	.short	(.L_11 - .L_10)
.L_10:
        /*000c*/ 	.word	0x00000000
        /*0010*/ 	.short	0x0001
        /*0012*/ 	.short	0x0008
        /*0014*/ 	.byte	0x00, 0xf0, 0x11, 0x00


	//----- nvinfo : EIATTR_KPARAM_INFO
	.align		4
.L_11:
        /*0018*/ 	.byte	0x04, 0x17
        /*001a*/ 	.short	(.L_13 - .L_12)
.L_12:
        /*001c*/ 	.word	0x00000000
        /*0020*/ 	.short	0x0000
        /*0022*/ 	.short	0x0000
        /*0024*/ 	.byte	0x00, 0xf4, 0x21, 0x00


	//----- nvinfo : EIATTR_SPARSE_MMA_MASK
	.align		4
.L_13:
        /*0028*/ 	.byte	0x03, 0x50
        /*002a*/ 	.short	0x0000


	//----- nvinfo : EIATTR_MAXREG_COUNT
	.align		4
        /*002c*/ 	.byte	0x03, 0x1b
        /*002e*/ 	.short	0x00ff


	//----- nvinfo : EIATTR_EXIT_INSTR_OFFSETS
	.align		4
        /*0030*/ 	.byte	0x04, 0x1c
        /*0032*/ 	.short	(.L_15 - .L_14)


	//   ....[0]....
.L_14:
        /*0034*/ 	.word	0x000000e0


	//   ....[1]....
        /*0038*/ 	.word	0x00000110


	//----- nvinfo : EIATTR_REQNTID
	.align		4
.L_15:
        /*003c*/ 	.byte	0x04, 0x10
        /*003e*/ 	.short	(.L_17 - .L_16)
.L_16:
        /*0040*/ 	.word	0x00000020
        /*0044*/ 	.word	0x00000001
        /*0048*/ 	.word	0x00000001


	//----- nvinfo : EIATTR_CBANK_PARAM_SIZE
	.align		4
.L_17:
        /*004c*/ 	.byte	0x03, 0x19
        /*004e*/ 	.short	0x000c


	//----- nvinfo : EIATTR_PARAM_CBANK
	.align		4
        /*0050*/ 	.byte	0x04, 0x0a
        /*0052*/ 	.short	(.L_19 - .L_18)
	.align		4
.L_18:
        /*0054*/ 	.word	index@(.nv.constant0.triton_poi_fused__to_copy_31)
        /*0058*/ 	.short	0x0210
        /*005a*/ 	.short	0x000c


	//----- nvinfo : EIATTR_SW_WAR
	.align		4
.L_19:
        /*005c*/ 	.byte	0x04, 0x36
        /*005e*/ 	.short	(.L_21 - .L_20)
.L_20:
        /*0060*/ 	.word	0x00000008
.L_21:


//--------------------- .nv.callgraph             --------------------------
	.section	.nv.callgraph,"",@"SHT_CUDA_CALLGRAPH"
	.align	4
	.sectionentsize	8
	.align		4
        /*0000*/ 	.word	0x00000000
	.align		4
        /*0004*/ 	.word	0xffffffff
	.align		4
        /*0008*/ 	.word	0x00000000
	.align		4
        /*000c*/ 	.word	0xfffffffe
	.align		4
        /*0010*/ 	.word	0x00000000
	.align		4
        /*0014*/ 	.word	0xfffffffd
	.align		4
        /*0018*/ 	.word	0x00000000
	.align		4
        /*001c*/ 	.word	0xfffffffc


//--------------------- .text.triton_poi_fused__to_copy_31 --------------------------
	.section	.text.triton_poi_fused__to_copy_31,"ax",@progbits
	.align	128
        .global         triton_poi_fused__to_copy_31
        .type           triton_poi_fused__to_copy_31,@function
        .size           triton_poi_fused__to_copy_31,(.L_x_1 - triton_poi_fused__to_copy_31)
        .other          triton_poi_fused__to_copy_31,@"STO_CUDA_ENTRY STV_DEFAULT"
triton_poi_fused__to_copy_31:
.text.triton_poi_fused__to_copy_31:
[----:B------:R-:W0:Y:S02]  /*0000*/  LDC R1, c[0x0][0x28] ;  /* 0x00000a00ff017b82 */ /* 0x000e240000000800 */
[----:B------:R-:W1:Y:S01]  /*0010*/  S2R R6, SR_TID.X ;  /* 0x0000000000067919 */ /* 0x000e620000002100 */
[----:B------:R-:W2:Y:S01]  /*0020*/  LDC.64 R2, c[0x0][0x210] ;  /* 0x00008400ff027b82 */ /* 0x000ea20000000a00 */
[----:B------:R-:W3:Y:S01]  /*0030*/  S2R R5, SR_CTAID.X ;  /* 0x0000000000057919 */ /* 0x000ee20000002500 */
[C---:B-1----:R-:W-:Y:S02]  /*0040*/  LOP3.LUT R0, R6.reuse, 0xf, RZ, 0xc0, !PT ;  /* 0x0000000f06007812 */ /* 0x042fe400078ec0ff */
[----:B------:R-:W-:-:S03]  /*0050*/  LOP3.LUT P0, RZ, R6, 0x10, RZ, 0xc0, !PT ;  /* 0x0000001006ff7812 */ /* 0x000fc6000780c0ff */
[----:B---3--:R-:W-:-:S04]  /*0060*/  IMAD R5, R5, 0x10, R0 ;  /* 0x0000001005057824 */ /* 0x008fc800078e0200 */
[C---:B--2---:R-:W-:Y:S01]  /*0070*/  IMAD.WIDE R2, R5.reuse, 0x8, R2 ;  /* 0x0000000805027825 */ /* 0x044fe200078e0202 */
[----:B------:R-:W-:Y:S02]  /*0080*/  I2FP.F32.S32 R0, R5 ;  /* 0x0000000500007245 */ /* 0x000fe40000201400 */
[----:B------:R-:W-:-:S03]  /*0090*/  ISETP.LT.AND P0, PT, R5, 0x10, !P0 ;  /* 0x000000100500780c */ /* 0x000fc60004701270 */
[----:B------:R-:W-:-:S05]  /*00a0*/  FMUL R0, R0, 0.46666666865348815918 ;  /* 0x3eeeeeef00007820 */ /* 0x000fca0000400000 */
[----:B------:R-:W-:-:S04]  /*00b0*/  FMNMX R0, RZ, R0, !PT ;  /* 0x00000000ff007209 */ /* 0x000fc80007800000 */
[----:B------:R-:W1:Y:S02]  /*00c0*/  F2I.TRUNC.NTZ R4, R0 ;  /* 0x0000000000047305 */ /* 0x000e64000020f100 */
[----:B-1----:R-:W-:Y:S01]  /*00d0*/  SHF.R.S32.HI R5, RZ, 0x1f, R4 ;  /* 0x0000001fff057819 */ /* 0x002fe20000011404 */
[----:B------:R-:W-:Y:S06]  /*00e0*/  @!P0 EXIT ;  /* 0x000000000000894d */ /* 0x000fec0003800000 */
[----:B------:R-:W-:Y:S02]  /*00f0*/  ULDC.64 UR4, c[0x0][0x208] ;  /* 0x0000820000047ab9 */ /* 0x000fe40000000a00 */
[----:B------:R-:W-:Y:S01]  /*0100*/  STG.E.64 desc[UR4][R2.64], R4 ;  /* 0x0000000402007986 */ /* 0x000fe2000c101b04 */
[----:B------:R-:W-:Y:S05]  /*0110*/  EXIT ;  /* 0x000000000000794d */ /* 0x000fea0003800000 */
.L_x_0:
[----:B------:R-:W-:-:S00]  /*0120*/  BRA `(.L_x_0) ;  /* 0xfffffffc00fc7947 */ /* 0x000fc0000383ffff */
[----:B------:R-:W-:-:S00]  /*0130*/  NOP ;  /* 0x0000000000007918 */ /* 0x000fc00000000000 */
        /* <DEDUP_REMOVED lines=12> */
.L_x_1:


//--------------------- .nv.constant0.triton_poi_fused__to_copy_31 --------------------------
	.section	.nv.constant0.triton_poi_fused__to_copy_31,"a",@progbits
	.sectionflags	@""
	.align	4
.nv.constant0.triton_poi_fused__to_copy_31:
	.zero		540
